//
// Generated by NVIDIA NVVM Compiler
//
// Compiler Build ID: CL-36424714
// Cuda compilation tools, release 13.0, V13.0.88
// Based on NVVM 20.0.0
//

.version 9.0
.target sm_100
.address_size 64

	// .globl	_Z16gen_prime_kernelPbi
// _ZZ16gen_prime_kernelPbiE9not_prime has been demoted

.visible .entry _Z16gen_prime_kernelPbi(
	.param .u64 .ptr .align 1 _Z16gen_prime_kernelPbi_param_0,
	.param .u32 _Z16gen_prime_kernelPbi_param_1
)
{
	.reg .pred 	%p<18>;
	.reg .b16 	%rs<2>;
	.reg .b32 	%r<238>;
	.reg .b64 	%rd<5>;
	// demoted variable
	.shared .align 4 .b8 _ZZ16gen_prime_kernelPbiE9not_prime[40000];
	ld.param.u64 	%rd1, [_Z16gen_prime_kernelPbi_param_0];
	ld.param.u32 	%r15, [_Z16gen_prime_kernelPbi_param_1];
	mov.u32 	%r16, %ctaid.x;
	mul.lo.s32 	%r1, %r16, 100;
	mov.u32 	%r2, %tid.x;
	mov.u32 	%r17, _ZZ16gen_prime_kernelPbiE9not_prime;
	mad.lo.s32 	%r3, %r2, 400, %r17;
	mov.b32 	%r18, 0;
	st.shared.u32 	[%r3], %r18;
	st.shared.u32 	[%r3+4], %r18;
	st.shared.u32 	[%r3+8], %r18;
	st.shared.u32 	[%r3+12], %r18;
	st.shared.u32 	[%r3+16], %r18;
	st.shared.u32 	[%r3+20], %r18;
	st.shared.u32 	[%r3+24], %r18;
	st.shared.u32 	[%r3+28], %r18;
	st.shared.u32 	[%r3+32], %r18;
	st.shared.u32 	[%r3+36], %r18;
	st.shared.u32 	[%r3+40], %r18;
	st.shared.u32 	[%r3+44], %r18;
	st.shared.u32 	[%r3+48], %r18;
	st.shared.u32 	[%r3+52], %r18;
	st.shared.u32 	[%r3+56], %r18;
	st.shared.u32 	[%r3+60], %r18;
	st.shared.u32 	[%r3+64], %r18;
	st.shared.u32 	[%r3+68], %r18;
	st.shared.u32 	[%r3+72], %r18;
	st.shared.u32 	[%r3+76], %r18;
	st.shared.u32 	[%r3+80], %r18;
	st.shared.u32 	[%r3+84], %r18;
	st.shared.u32 	[%r3+88], %r18;
	st.shared.u32 	[%r3+92], %r18;
	st.shared.u32 	[%r3+96], %r18;
	st.shared.u32 	[%r3+100], %r18;
	st.shared.u32 	[%r3+104], %r18;
	st.shared.u32 	[%r3+108], %r18;
	st.shared.u32 	[%r3+112], %r18;
	st.shared.u32 	[%r3+116], %r18;
	st.shared.u32 	[%r3+120], %r18;
	st.shared.u32 	[%r3+124], %r18;
	st.shared.u32 	[%r3+128], %r18;
	st.shared.u32 	[%r3+132], %r18;
	st.shared.u32 	[%r3+136], %r18;
	st.shared.u32 	[%r3+140], %r18;
	st.shared.u32 	[%r3+144], %r18;
	st.shared.u32 	[%r3+148], %r18;
	st.shared.u32 	[%r3+152], %r18;
	st.shared.u32 	[%r3+156], %r18;
	st.shared.u32 	[%r3+160], %r18;
	st.shared.u32 	[%r3+164], %r18;
	st.shared.u32 	[%r3+168], %r18;
	st.shared.u32 	[%r3+172], %r18;
	st.shared.u32 	[%r3+176], %r18;
	st.shared.u32 	[%r3+180], %r18;
	st.shared.u32 	[%r3+184], %r18;
	st.shared.u32 	[%r3+188], %r18;
	st.shared.u32 	[%r3+192], %r18;
	st.shared.u32 	[%r3+196], %r18;
	st.shared.u32 	[%r3+200], %r18;
	st.shared.u32 	[%r3+204], %r18;
	st.shared.u32 	[%r3+208], %r18;
	st.shared.u32 	[%r3+212], %r18;
	st.shared.u32 	[%r3+216], %r18;
	st.shared.u32 	[%r3+220], %r18;
	st.shared.u32 	[%r3+224], %r18;
	st.shared.u32 	[%r3+228], %r18;
	st.shared.u32 	[%r3+232], %r18;
	st.shared.u32 	[%r3+236], %r18;
	st.shared.u32 	[%r3+240], %r18;
	st.shared.u32 	[%r3+244], %r18;
	st.shared.u32 	[%r3+248], %r18;
	st.shared.u32 	[%r3+252], %r18;
	st.shared.u32 	[%r3+256], %r18;
	st.shared.u32 	[%r3+260], %r18;
	st.shared.u32 	[%r3+264], %r18;
	st.shared.u32 	[%r3+268], %r18;
	st.shared.u32 	[%r3+272], %r18;
	st.shared.u32 	[%r3+276], %r18;
	st.shared.u32 	[%r3+280], %r18;
	st.shared.u32 	[%r3+284], %r18;
	st.shared.u32 	[%r3+288], %r18;
	st.shared.u32 	[%r3+292], %r18;
	st.shared.u32 	[%r3+296], %r18;
	st.shared.u32 	[%r3+300], %r18;
	st.shared.u32 	[%r3+304], %r18;
	st.shared.u32 	[%r3+308], %r18;
	st.shared.u32 	[%r3+312], %r18;
	st.shared.u32 	[%r3+316], %r18;
	st.shared.u32 	[%r3+320], %r18;
	st.shared.u32 	[%r3+324], %r18;
	st.shared.u32 	[%r3+328], %r18;
	st.shared.u32 	[%r3+332], %r18;
	st.shared.u32 	[%r3+336], %r18;
	st.shared.u32 	[%r3+340], %r18;
	st.shared.u32 	[%r3+344], %r18;
	st.shared.u32 	[%r3+348], %r18;
	st.shared.u32 	[%r3+352], %r18;
	st.shared.u32 	[%r3+356], %r18;
	st.shared.u32 	[%r3+360], %r18;
	st.shared.u32 	[%r3+364], %r18;
	st.shared.u32 	[%r3+368], %r18;
	st.shared.u32 	[%r3+372], %r18;
	st.shared.u32 	[%r3+376], %r18;
	st.shared.u32 	[%r3+380], %r18;
	st.shared.u32 	[%r3+384], %r18;
	st.shared.u32 	[%r3+388], %r18;
	st.shared.u32 	[%r3+392], %r18;
	st.shared.u32 	[%r3+396], %r18;
	setp.gt.s32 	%p1, %r2, %r15;
	@%p1 bra 	$L__BB0_14;
	add.s32 	%r4, %r3, 8;
	add.s32 	%r5, %r1, 4;
	mov.u32 	%r234, %r2;
$L__BB0_2:
	setp.lt.u32 	%p2, %r234, 2;
	@%p2 bra 	$L__BB0_13;
	mov.b32 	%r237, 4;
	mov.u32 	%r235, %r5;
	mov.u32 	%r236, %r4;
$L__BB0_4:
	add.s32 	%r10, %r235, -2;
	add.s32 	%r22, %r235, -3;
	rem.s32 	%r23, %r22, %r234;
	setp.ne.s32 	%p3, %r23, 0;
	setp.le.s32 	%p4, %r22, %r234;
	or.pred  	%p5, %p4, %p3;
	@%p5 bra 	$L__BB0_6;
	mov.b32 	%r24, 1;
	st.shared.u32 	[%r236+-8], %r24;
$L__BB0_6:
	rem.s32 	%r25, %r10, %r234;
	setp.ne.s32 	%p6, %r25, 0;
	setp.le.s32 	%p7, %r10, %r234;
	or.pred  	%p8, %p7, %p6;
	@%p8 bra 	$L__BB0_8;
	mov.b32 	%r26, 1;
	st.shared.u32 	[%r236+-4], %r26;
$L__BB0_8:
	add.s32 	%r27, %r10, 1;
	rem.s32 	%r28, %r27, %r234;
	setp.ne.s32 	%p9, %r28, 0;
	setp.le.s32 	%p10, %r27, %r234;
	or.pred  	%p11, %p10, %p9;
	@%p11 bra 	$L__BB0_10;
	mov.b32 	%r29, 1;
	st.shared.u32 	[%r236], %r29;
$L__BB0_10:
	rem.s32 	%r30, %r235, %r234;
	setp.ne.s32 	%p12, %r30, 0;
	setp.le.s32 	%p13, %r235, %r234;
	or.pred  	%p14, %p13, %p12;
	@%p14 bra 	$L__BB0_12;
	mov.b32 	%r31, 1;
	st.shared.u32 	[%r236+4], %r31;
$L__BB0_12:
	add.s32 	%r237, %r237, 4;
	add.s32 	%r236, %r236, 16;
	add.s32 	%r235, %r235, 4;
	setp.ne.s32 	%p15, %r237, 104;
	@%p15 bra 	$L__BB0_4;
$L__BB0_13:
	add.s32 	%r234, %r234, 100;
	setp.le.s32 	%p16, %r234, %r15;
	@%p16 bra 	$L__BB0_2;
$L__BB0_14:
	bar.sync 	0;
	mad.lo.s32 	%r32, %r2, -396, %r3;
	ld.shared.u32 	%r33, [%r32];
	ld.shared.u32 	%r34, [%r32+400];
	add.s32 	%r35, %r34, %r33;
	ld.shared.u32 	%r36, [%r32+800];
	add.s32 	%r37, %r36, %r35;
	ld.shared.u32 	%r38, [%r32+1200];
	add.s32 	%r39, %r38, %r37;
	ld.shared.u32 	%r40, [%r32+1600];
	add.s32 	%r41, %r40, %r39;
	ld.shared.u32 	%r42, [%r32+2000];
	add.s32 	%r43, %r42, %r41;
	ld.shared.u32 	%r44, [%r32+2400];
	add.s32 	%r45, %r44, %r43;
	ld.shared.u32 	%r46, [%r32+2800];
	add.s32 	%r47, %r46, %r45;
	ld.shared.u32 	%r48, [%r32+3200];
	add.s32 	%r49, %r48, %r47;
	ld.shared.u32 	%r50, [%r32+3600];
	add.s32 	%r51, %r50, %r49;
	ld.shared.u32 	%r52, [%r32+4000];
	add.s32 	%r53, %r52, %r51;
	ld.shared.u32 	%r54, [%r32+4400];
	add.s32 	%r55, %r54, %r53;
	ld.shared.u32 	%r56, [%r32+4800];
	add.s32 	%r57, %r56, %r55;
	ld.shared.u32 	%r58, [%r32+5200];
	add.s32 	%r59, %r58, %r57;
	ld.shared.u32 	%r60, [%r32+5600];
	add.s32 	%r61, %r60, %r59;
	ld.shared.u32 	%r62, [%r32+6000];
	add.s32 	%r63, %r62, %r61;
	ld.shared.u32 	%r64, [%r32+6400];
	add.s32 	%r65, %r64, %r63;
	ld.shared.u32 	%r66, [%r32+6800];
	add.s32 	%r67, %r66, %r65;
	ld.shared.u32 	%r68, [%r32+7200];
	add.s32 	%r69, %r68, %r67;
	ld.shared.u32 	%r70, [%r32+7600];
	add.s32 	%r71, %r70, %r69;
	ld.shared.u32 	%r72, [%r32+8000];
	add.s32 	%r73, %r72, %r71;
	ld.shared.u32 	%r74, [%r32+8400];
	add.s32 	%r75, %r74, %r73;
	ld.shared.u32 	%r76, [%r32+8800];
	add.s32 	%r77, %r76, %r75;
	ld.shared.u32 	%r78, [%r32+9200];
	add.s32 	%r79, %r78, %r77;
	ld.shared.u32 	%r80, [%r32+9600];
	add.s32 	%r81, %r80, %r79;
	ld.shared.u32 	%r82, [%r32+10000];
	add.s32 	%r83, %r82, %r81;
	ld.shared.u32 	%r84, [%r32+10400];
	add.s32 	%r85, %r84, %r83;
	ld.shared.u32 	%r86, [%r32+10800];
	add.s32 	%r87, %r86, %r85;
	ld.shared.u32 	%r88, [%r32+11200];
	add.s32 	%r89, %r88, %r87;
	ld.shared.u32 	%r90, [%r32+11600];
	add.s32 	%r91, %r90, %r89;
	ld.shared.u32 	%r92, [%r32+12000];
	add.s32 	%r93, %r92, %r91;
	ld.shared.u32 	%r94, [%r32+12400];
	add.s32 	%r95, %r94, %r93;
	ld.shared.u32 	%r96, [%r32+12800];
	add.s32 	%r97, %r96, %r95;
	ld.shared.u32 	%r98, [%r32+13200];
	add.s32 	%r99, %r98, %r97;
	ld.shared.u32 	%r100, [%r32+13600];
	add.s32 	%r101, %r100, %r99;
	ld.shared.u32 	%r102, [%r32+14000];
	add.s32 	%r103, %r102, %r101;
	ld.shared.u32 	%r104, [%r32+14400];
	add.s32 	%r105, %r104, %r103;
	ld.shared.u32 	%r106, [%r32+14800];
	add.s32 	%r107, %r106, %r105;
	ld.shared.u32 	%r108, [%r32+15200];
	add.s32 	%r109, %r108, %r107;
	ld.shared.u32 	%r110, [%r32+15600];
	add.s32 	%r111, %r110, %r109;
	ld.shared.u32 	%r112, [%r32+16000];
	add.s32 	%r113, %r112, %r111;
	ld.shared.u32 	%r114, [%r32+16400];
	add.s32 	%r115, %r114, %r113;
	ld.shared.u32 	%r116, [%r32+16800];
	add.s32 	%r117, %r116, %r115;
	ld.shared.u32 	%r118, [%r32+17200];
	add.s32 	%r119, %r118, %r117;
	ld.shared.u32 	%r120, [%r32+17600];
	add.s32 	%r121, %r120, %r119;
	ld.shared.u32 	%r122, [%r32+18000];
	add.s32 	%r123, %r122, %r121;
	ld.shared.u32 	%r124, [%r32+18400];
	add.s32 	%r125, %r124, %r123;
	ld.shared.u32 	%r126, [%r32+18800];
	add.s32 	%r127, %r126, %r125;
	ld.shared.u32 	%r128, [%r32+19200];
	add.s32 	%r129, %r128, %r127;
	ld.shared.u32 	%r130, [%r32+19600];
	add.s32 	%r131, %r130, %r129;
	ld.shared.u32 	%r132, [%r32+20000];
	add.s32 	%r133, %r132, %r131;
	ld.shared.u32 	%r134, [%r32+20400];
	add.s32 	%r135, %r134, %r133;
	ld.shared.u32 	%r136, [%r32+20800];
	add.s32 	%r137, %r136, %r135;
	ld.shared.u32 	%r138, [%r32+21200];
	add.s32 	%r139, %r138, %r137;
	ld.shared.u32 	%r140, [%r32+21600];
	add.s32 	%r141, %r140, %r139;
	ld.shared.u32 	%r142, [%r32+22000];
	add.s32 	%r143, %r142, %r141;
	ld.shared.u32 	%r144, [%r32+22400];
	add.s32 	%r145, %r144, %r143;
	ld.shared.u32 	%r146, [%r32+22800];
	add.s32 	%r147, %r146, %r145;
	ld.shared.u32 	%r148, [%r32+23200];
	add.s32 	%r149, %r148, %r147;
	ld.shared.u32 	%r150, [%r32+23600];
	add.s32 	%r151, %r150, %r149;
	ld.shared.u32 	%r152, [%r32+24000];
	add.s32 	%r153, %r152, %r151;
	ld.shared.u32 	%r154, [%r32+24400];
	add.s32 	%r155, %r154, %r153;
	ld.shared.u32 	%r156, [%r32+24800];
	add.s32 	%r157, %r156, %r155;
	ld.shared.u32 	%r158, [%r32+25200];
	add.s32 	%r159, %r158, %r157;
	ld.shared.u32 	%r160, [%r32+25600];
	add.s32 	%r161, %r160, %r159;
	ld.shared.u32 	%r162, [%r32+26000];
	add.s32 	%r163, %r162, %r161;
	ld.shared.u32 	%r164, [%r32+26400];
	add.s32 	%r165, %r164, %r163;
	ld.shared.u32 	%r166, [%r32+26800];
	add.s32 	%r167, %r166, %r165;
	ld.shared.u32 	%r168, [%r32+27200];
	add.s32 	%r169, %r168, %r167;
	ld.shared.u32 	%r170, [%r32+27600];
	add.s32 	%r171, %r170, %r169;
	ld.shared.u32 	%r172, [%r32+28000];
	add.s32 	%r173, %r172, %r171;
	ld.shared.u32 	%r174, [%r32+28400];
	add.s32 	%r175, %r174, %r173;
	ld.shared.u32 	%r176, [%r32+28800];
	add.s32 	%r177, %r176, %r175;
	ld.shared.u32 	%r178, [%r32+29200];
	add.s32 	%r179, %r178, %r177;
	ld.shared.u32 	%r180, [%r32+29600];
	add.s32 	%r181, %r180, %r179;
	ld.shared.u32 	%r182, [%r32+30000];
	add.s32 	%r183, %r182, %r181;
	ld.shared.u32 	%r184, [%r32+30400];
	add.s32 	%r185, %r184, %r183;
	ld.shared.u32 	%r186, [%r32+30800];
	add.s32 	%r187, %r186, %r185;
	ld.shared.u32 	%r188, [%r32+31200];
	add.s32 	%r189, %r188, %r187;
	ld.shared.u32 	%r190, [%r32+31600];
	add.s32 	%r191, %r190, %r189;
	ld.shared.u32 	%r192, [%r32+32000];
	add.s32 	%r193, %r192, %r191;
	ld.shared.u32 	%r194, [%r32+32400];
	add.s32 	%r195, %r194, %r193;
	ld.shared.u32 	%r196, [%r32+32800];
	add.s32 	%r197, %r196, %r195;
	ld.shared.u32 	%r198, [%r32+33200];
	add.s32 	%r199, %r198, %r197;
	ld.shared.u32 	%r200, [%r32+33600];
	add.s32 	%r201, %r200, %r199;
	ld.shared.u32 	%r202, [%r32+34000];
	add.s32 	%r203, %r202, %r201;
	ld.shared.u32 	%r204, [%r32+34400];
	add.s32 	%r205, %r204, %r203;
	ld.shared.u32 	%r206, [%r32+34800];
	add.s32 	%r207, %r206, %r205;
	ld.shared.u32 	%r208, [%r32+35200];
	add.s32 	%r209, %r208, %r207;
	ld.shared.u32 	%r210, [%r32+35600];
	add.s32 	%r211, %r210, %r209;
	ld.shared.u32 	%r212, [%r32+36000];
	add.s32 	%r213, %r212, %r211;
	ld.shared.u32 	%r214, [%r32+36400];
	add.s32 	%r215, %r214, %r213;
	ld.shared.u32 	%r216, [%r32+36800];
	add.s32 	%r217, %r216, %r215;
	ld.shared.u32 	%r218, [%r32+37200];
	add.s32 	%r219, %r218, %r217;
	ld.shared.u32 	%r220, [%r32+37600];
	add.s32 	%r221, %r220, %r219;
	ld.shared.u32 	%r222, [%r32+38000];
	add.s32 	%r223, %r222, %r221;
	ld.shared.u32 	%r224, [%r32+38400];
	add.s32 	%r225, %r224, %r223;
	ld.shared.u32 	%r226, [%r32+38800];
	add.s32 	%r227, %r226, %r225;
	ld.shared.u32 	%r228, [%r32+39200];
	add.s32 	%r229, %r228, %r227;
	ld.shared.u32 	%r230, [%r32+39600];
	cvta.to.global.u64 	%rd2, %rd1;
	neg.s32 	%r231, %r229;
	setp.eq.s32 	%p17, %r230, %r231;
	selp.u16 	%rs1, 1, 0, %p17;
	add.s32 	%r232, %r1, %r2;
	add.s32 	%r233, %r232, 1;
	cvt.u64.u32 	%rd3, %r233;
	add.s64 	%rd4, %rd2, %rd3;
	st.global.u8 	[%rd4], %rs1;
	ret;

}


// ===== COMPILED SASS (sm_100) =====

	.target	sm_100

	.elftype	@"ET_EXEC"


//--------------------- .note.nv.tkinfo           --------------------------
	.section	.note.nv.tkinfo,"",@"SHT_NOTE"
	.sectionflags	@"SHF_NOTE_NV_TKINFO"
	.tkinfo
        /*0018*/ 	.word	0x00000002
        /*0030*/ 	.string	""
        /*0030*/ 	.string	"ptxas"
        /*0030*/ 	.string	"Cuda compilation tools, release 13.0, V13.0.88"
        /*0030*/ 	.string	"Build cuda_13.0.r13.0/compiler.36424714_0"
        /*0030*/ 	.string	"-arch sm_100 -m 64 "



//--------------------- .note.nv.cuinfo           --------------------------
	.section	.note.nv.cuinfo,"",@"SHT_NOTE"
	.sectionflags	@"SHF_NOTE_NV_CUINFO"
        /*0018*/ 	.short	0x0002
        /*001a*/ 	.short	0x0064
        /*001c*/ 	.short	0x0082
	.zero		2


//--------------------- .nv.info                  --------------------------
	.section	.nv.info,"",@"SHT_CUDA_INFO"
	.align	4


	//----- nvinfo : EIATTR_REGCOUNT
	.align		4
        /*0000*/ 	.byte	0x04, 0x2f
        /*0002*/ 	.short	(.L_1 - .L_0)
	.align		4
.L_0:
        /*0004*/ 	.word	index@(_Z16gen_prime_kernelPbi)
        /*0008*/ 	.word	0x0000001c


	//----- nvinfo : EIATTR_FRAME_SIZE
	.align		4
.L_1:
        /*000c*/ 	.byte	0x04, 0x11
        /*000e*/ 	.short	(.L_3 - .L_2)
	.align		4
.L_2:
        /*0010*/ 	.word	index@(_Z16gen_prime_kernelPbi)
        /*0014*/ 	.word	0x00000000


	//----- nvinfo : EIATTR_MIN_STACK_SIZE
	.align		4
.L_3:
        /*0018*/ 	.byte	0x04, 0x12
        /*001a*/ 	.short	(.L_5 - .L_4)
	.align		4
.L_4:
        /*001c*/ 	.word	index@(_Z16gen_prime_kernelPbi)
        /*0020*/ 	.word	0x00000000
.L_5:


//--------------------- .nv.compat                --------------------------
	.section	.nv.compat,"",@"SHT_CUDA_COMPAT_INFO"
	.align	4
        /*0000*/ 	.byte	0x02, 0x09, 0x00, 0x00, 0x02, 0x02, 0x01, 0x00, 0x02, 0x05, 0x05, 0x00, 0x03, 0x07, 0x01, 0x01
        /*0010*/ 	.byte	0x02, 0x03, 0x00, 0x00, 0x02, 0x06, 0x01, 0x00, 0x04, 0x0b, 0x08, 0x00, 0x09, 0x00, 0x00, 0x00
        /*0020*/ 	.byte	0x00, 0x00, 0x00, 0x00


//--------------------- .nv.info._Z16gen_prime_kernelPbi --------------------------
	.section	.nv.info._Z16gen_prime_kernelPbi,"",@"SHT_CUDA_INFO"
	.sectionflags	@""
	.align	4


	//----- nvinfo : EIATTR_CUDA_API_VERSION
	.align		4
        /*0000*/ 	.byte	0x04, 0x37
        /*0002*/ 	.short	(.L_7 - .L_6)
.L_6:
        /*0004*/ 	.word	0x00000082


	//----- nvinfo : EIATTR_KPARAM_INFO
	.align		4
.L_7:
        /*0008*/ 	.byte	0x04, 0x17
        /*000a*/ 	.short	(.L_9 - .L_8)
.L_8:
        /*000c*/ 	.word	0x00000000
        /*0010*/ 	.short	0x0001
        /*0012*/ 	.short	0x0008
        /*0014*/ 	.byte	0x00, 0xf0, 0x11, 0x00


	//----- nvinfo : EIATTR_KPARAM_INFO
	.align		4
.L_9:
        /*0018*/ 	.byte	0x04, 0x17
        /*001a*/ 	.short	(.L_11 - .L_10)
.L_10:
        /*001c*/ 	.word	0x00000000
        /*0020*/ 	.short	0x0000
        /*0022*/ 	.short	0x0000
        /*0024*/ 	.byte	0x00, 0xf5, 0x21, 0x00


	//----- nvinfo : EIATTR_SPARSE_MMA_MASK
	.align		4
.L_11:
        /*0028*/ 	.byte	0x03, 0x50
        /*002a*/ 	.short	0x0000


	//----- nvinfo : EIATTR_MAXREG_COUNT
	.align		4
        /*002c*/ 	.byte	0x03, 0x1b
        /*002e*/ 	.short	0x00ff


	//----- nvinfo : EIATTR_NUM_BARRIERS
	.align		4
        /*0030*/ 	.byte	0x02, 0x4c
        /*0032*/ 	.byte	0x01
	.zero		1


	//----- nvinfo : EIATTR_MERCURY_ISA_VERSION
	.align		4
        /*0034*/ 	.byte	0x03, 0x5f
        /*0036*/ 	.short	0x0101


	//----- nvinfo : EIATTR_VRC_CTA_INIT_COUNT
	.align		4
        /*0038*/ 	.byte	0x02, 0x4a
	.zero		1
	.zero		1


	//----- nvinfo : EIATTR_EXIT_INSTR_OFFSETS
	.align		4
        /*003c*/ 	.byte	0x04, 0x1c
        /*003e*/ 	.short	(.L_13 - .L_12)


	//   ....[0]....
.L_12:
        /*0040*/ 	.word	0x000012b0


	//----- nvinfo : EIATTR_CRS_STACK_SIZE
	.align		4
.L_13:
        /*0044*/ 	.byte	0x04, 0x1e
        /*0046*/ 	.short	(.L_15 - .L_14)
.L_14:
        /*0048*/ 	.word	0x00000000


	//----- nvinfo : EIATTR_CBANK_PARAM_SIZE
	.align		4
.L_15:
        /*004c*/ 	.byte	0x03, 0x19
        /*004e*/ 	.short	0x000c


	//----- nvinfo : EIATTR_PARAM_CBANK
	.align		4
        /*0050*/ 	.byte	0x04, 0x0a
        /*0052*/ 	.short	(.L_17 - .L_16)
	.align		4
.L_16:
        /*0054*/ 	.word	index@(.nv.constant0._Z16gen_prime_kernelPbi)
        /*0058*/ 	.short	0x0380
        /*005a*/ 	.short	0x000c


	//----- nvinfo : EIATTR_SW_WAR
	.align		4
.L_17:
        /*005c*/ 	.byte	0x04, 0x36
        /*005e*/ 	.short	(.L_19 - .L_18)
.L_18:
        /*0060*/ 	.word	0x00000008
.L_19:


//--------------------- .nv.callgraph             --------------------------
	.section	.nv.callgraph,"",@"SHT_CUDA_CALLGRAPH"
	.align	4
	.sectionentsize	8
	.align		4
        /*0000*/ 	.word	0x00000000
	.align		4
        /*0004*/ 	.word	0xffffffff
	.align		4
        /*0008*/ 	.word	0x00000000
	.align		4
        /*000c*/ 	.word	0xfffffffe
	.align		4
        /*0010*/ 	.word	0x00000000
	.align		4
        /*0014*/ 	.word	0xfffffffd
	.align		4
        /*0018*/ 	.word	0x00000000
	.align		4
        /*001c*/ 	.word	0xfffffffc


//--------------------- .text._Z16gen_prime_kernelPbi --------------------------
	.section	.text._Z16gen_prime_kernelPbi,"ax",@progbits
	.align	128
        .global         _Z16gen_prime_kernelPbi
        .type           _Z16gen_prime_kernelPbi,@function
        .size           _Z16gen_prime_kernelPbi,(.L_x_7 - _Z16gen_prime_kernelPbi)
        .other          _Z16gen_prime_kernelPbi,@"STO_CUDA_ENTRY STV_DEFAULT"
_Z16gen_prime_kernelPbi:
.text._Z16gen_prime_kernelPbi:
[----:B------:R-:W-:Y:S01]  /*0000*/  LDC R1, c[0x0][0x37c] ;  /* 0x0000df00ff017b82 */ /* 0x000fe20000000800 */
[----:B------:R-:W0:Y:S01]  /*0010*/  S2R R5, SR_CgaCtaId ;  /* 0x0000000000057919 */ /* 0x000e220000008800 */
[----:B------:R-:W-:Y:S01]  /*0020*/  MOV R2, 0x400 ;  /* 0x0000040000027802 */ /* 0x000fe20000000f00 */
[----:B------:R-:W1:Y:S01]  /*0030*/  LDCU UR4, c[0x0][0x388] ;  /* 0x00007100ff0477ac */ /* 0x000e620008000800 */
[----:B------:R-:W-:Y:S01]  /*0040*/  BSSY.RECONVERGENT B0, `(.L_x_0) ;  /* 0x0000086000007945 */ /* 0x000fe20003800200 */
[----:B------:R-:W1:Y:S01]  /*0050*/  S2R R0, SR_TID.X ;  /* 0x0000000000007919 */ /* 0x000e620000002100 */
[----:B------:R-:W2:Y:S01]  /*0060*/  LDCU.64 UR6, c[0x0][0x358] ;  /* 0x00006b00ff0677ac */ /* 0x000ea20008000a00 */
[----:B------:R-:W3:Y:S01]  /*0070*/  S2R R3, SR_CTAID.X ;  /* 0x0000000000037919 */ /* 0x000ee20000002500 */
[----:B0-----:R-:W-:Y:S02]  /*0080*/  LEA R5, R5, R2, 0x18 ;  /* 0x0000000205057211 */ /* 0x001fe400078ec0ff */
[----:B-1----:R-:W-:-:S03]  /*0090*/  ISETP.GT.AND P0, PT, R0, UR4, PT ;  /* 0x0000000400007c0c */ /* 0x002fc6000bf04270 */
[----:B------:R-:W-:-:S05]  /*00a0*/  IMAD R5, R0, 0x190, R5 ;  /* 0x0000019000057824 */ /* 0x000fca00078e0205 */
[----:B------:R0:W-:Y:S04]  /*00b0*/  STS.128 [R5], RZ ;  /* 0x000000ff05007388 */ /* 0x0001e80000000c00 */
[----:B------:R0:W-:Y:S04]  /*00c0*/  STS.128 [R5+0x10], RZ ;  /* 0x000010ff05007388 */ /* 0x0001e80000000c00 */
        /* <DEDUP_REMOVED lines=22> */
[----:B------:R0:W-:Y:S01]  /*0230*/  STS.128 [R5+0x180], RZ ;  /* 0x000180ff05007388 */ /* 0x0001e20000000c00 */
[----:B--23--:R-:W-:Y:S05]  /*0240*/  @P0 BRA `(.L_x_1) ;  /* 0x0000000400940947 */ /* 0x00cfea0003800000 */
[----:B------:R-:W-:Y:S02]  /*0250*/  IMAD.MOV.U32 R6, RZ, RZ, 0x64 ;  /* 0x00000064ff067424 */ /* 0x000fe400078e00ff */
[----:B------:R-:W-:Y:S02]  /*0260*/  VIADD R2, R5, 0x8 ;  /* 0x0000000805027836 */ /* 0x000fe40000000000 */
[----:B------:R-:W-:Y:S02]  /*0270*/  IMAD.MOV.U32 R4, RZ, RZ, R0 ;  /* 0x000000ffff047224 */ /* 0x000fe400078e0000 */
[----:B------:R-:W-:-:S07]  /*0280*/  IMAD R6, R3, R6, 0x4 ;  /* 0x0000000403067424 */ /* 0x000fce00078e0206 */
.L_x_5:
[----:B------:R-:W-:Y:S01]  /*0290*/  ISETP.GE.U32.AND P0, PT, R4, 0x2, PT ;  /* 0x000000020400780c */ /* 0x000fe20003f06070 */
[----:B------:R-:W-:-:S12]  /*02a0*/  BSSY.RECONVERGENT B1, `(.L_x_2) ;  /* 0x000005b000017945 */ /* 0x000fd80003800200 */
[----:B------:R-:W-:Y:S05]  /*02b0*/  @!P0 BRA `(.L_x_3) ;  /* 0x0000000400648947 */ /* 0x000fea0003800000 */
[----:B------:R-:W-:Y:S01]  /*02c0*/  IABS R7, R4 ;  /* 0x0000000400077213 */ /* 0x000fe20000000000 */
[----:B------:R-:W-:Y:S01]  /*02d0*/  IMAD.MOV.U32 R10, RZ, RZ, RZ ;  /* 0x000000ffff0a7224 */ /* 0x000fe200078e00ff */
[----:B------:R-:W-:Y:S01]  /*02e0*/  UMOV UR4, 0x4 ;  /* 0x0000000400047882 */ /* 0x000fe20000000000 */
[----:B------:R-:W-:Y:S01]  /*02f0*/  IMAD.MOV.U32 R9, RZ, RZ, R6 ;  /* 0x000000ffff097224 */ /* 0x000fe200078e0006 */
[----:B------:R-:W1:Y:S08]  /*0300*/  I2F.RP R12, R7 ;  /* 0x00000007000c7306 */ /* 0x000e700000209400 */
[----:B-1----:R-:W1:Y:S02]  /*0310*/  MUFU.RCP R12, R12 ;  /* 0x0000000c000c7308 */ /* 0x002e640000001000 */
[----:B-1----:R-:W-:-:S06]  /*0320*/  VIADD R11, R12, 0xffffffe ;  /* 0x0ffffffe0c0b7836 */ /* 0x002fcc0000000000 */
[----:B------:R-:W1:Y:S02]  /*0330*/  F2I.FTZ.U32.TRUNC.NTZ R11, R11 ;  /* 0x0000000b000b7305 */ /* 0x000e64000021f000 */
[----:B-1----:R-:W-:-:S04]  /*0340*/  IMAD.MOV R8, RZ, RZ, -R11 ;  /* 0x000000ffff087224 */ /* 0x002fc800078e0a0b */
[----:B------:R-:W-:Y:S02]  /*0350*/  IMAD R13, R8, R7, RZ ;  /* 0x00000007080d7224 */ /* 0x000fe400078e02ff */
[----:B------:R-:W-:Y:S02]  /*0360*/  IMAD.MOV.U32 R8, RZ, RZ, R2 ;  /* 0x000000ffff087224 */ /* 0x000fe400078e0002 */
[----:B------:R-:W-:-:S07]  /*0370*/  IMAD.HI.U32 R10, R11, R13, R10 ;  /* 0x0000000d0b0a7227 */ /* 0x000fce00078e000a */
.L_x_4:
[-C--:B------:R-:W-:Y:S01]  /*0380*/  IABS R12, R4.reuse ;  /* 0x00000004000c7213 */ /* 0x080fe20000000000 */
[----:B------:R-:W-:Y:S01]  /*0390*/  VIADD R11, R9, 0xfffffffe ;  /* 0xfffffffe090b7836 */ /* 0x000fe20000000000 */
[----:B------:R-:W-:Y:S01]  /*03a0*/  IABS R16, R4 ;  /* 0x0000000400107213 */ /* 0x000fe20000000000 */
[----:B------:R-:W-:Y:S01]  /*03b0*/  UIADD3 UR4, UPT, UPT, UR4, 0x4, URZ ;  /* 0x0000000404047890 */ /* 0x000fe2000fffe0ff */
[----:B------:R-:W1:Y:S01]  /*03c0*/  I2F.RP R13, R12 ;  /* 0x0000000c000d7306 */ /* 0x000e620000209400 */
[----:B------:R-:W-:Y:S02]  /*03d0*/  IABS R22, R9 ;  /* 0x0000000900167213 */ /* 0x000fe40000000000 */
[----:B------:R-:W-:Y:S01]  /*03e0*/  IABS R19, R11 ;  /* 0x0000000b00137213 */ /* 0x000fe20000000000 */
[----:B------:R-:W-:Y:S01]  /*03f0*/  IMAD.MOV R23, RZ, RZ, -R16 ;  /* 0x000000ffff177224 */ /* 0x000fe200078e0a10 */
[----:B------:R-:W-:-:S03]  /*0400*/  UISETP.NE.AND UP0, UPT, UR4, 0x68, UPT ;  /* 0x000000680400788c */ /* 0x000fc6000bf05270 */
[----:B-1----:R-:W1:Y:S02]  /*0410*/  MUFU.RCP R13, R13 ;  /* 0x0000000d000d7308 */ /* 0x002e640000001000 */
[----:B-1----:R-:W-:Y:S02]  /*0420*/  VIADD R14, R13, 0xffffffe ;  /* 0x0ffffffe0d0e7836 */ /* 0x002fe40000000000 */
[----:B------:R-:W-:-:S04]  /*0430*/  VIADD R13, R9, 0xffffffff ;  /* 0xffffffff090d7836 */ /* 0x000fc80000000000 */
[----:B------:R1:W2:Y:S01]  /*0440*/  F2I.FTZ.U32.TRUNC.NTZ R15, R14 ;  /* 0x0000000e000f7305 */ /* 0x0002a2000021f000 */
[----:B------:R-:W-:Y:S01]  /*0450*/  IABS R20, R13 ;  /* 0x0000000d00147213 */ /* 0x000fe20000000000 */
[----:B-1----:R-:W-:Y:S02]  /*0460*/  IMAD.MOV.U32 R14, RZ, RZ, RZ ;  /* 0x000000ffff0e7224 */ /* 0x002fe400078e00ff */
[----:B--2---:R-:W-:-:S04]  /*0470*/  IMAD.MOV R17, RZ, RZ, -R15 ;  /* 0x000000ffff117224 */ /* 0x004fc800078e0a0f */
[----:B------:R-:W-:-:S04]  /*0480*/  IMAD R17, R17, R12, RZ ;  /* 0x0000000c11117224 */ /* 0x000fc800078e02ff */
[----:B------:R-:W-:-:S04]  /*0490*/  IMAD.HI.U32 R25, R15, R17, R14 ;  /* 0x000000110f197227 */ /* 0x000fc800078e000e */
[----:B------:R-:W-:Y:S02]  /*04a0*/  VIADD R15, R9, 0xfffffffd ;  /* 0xfffffffd090f7836 */ /* 0x000fe40000000000 */
[----:B------:R-:W-:-:S03]  /*04b0*/  IMAD.HI.U32 R16, R25, R19, RZ ;  /* 0x0000001319107227 */ /* 0x000fc600078e00ff */
[----:B------:R-:W-:Y:S01]  /*04c0*/  IABS R21, R15 ;  /* 0x0000000f00157213 */ /* 0x000fe20000000000 */
[----:B------:R-:W-:Y:S02]  /*04d0*/  IMAD R19, R16, R23, R19 ;  /* 0x0000001710137224 */ /* 0x000fe400078e0213 */
[----:B------:R-:W-:-:S03]  /*04e0*/  IMAD.HI.U32 R17, R25, R20, RZ ;  /* 0x0000001419117227 */ /* 0x000fc600078e00ff */
[----:B------:R-:W-:Y:S01]  /*04f0*/  ISETP.GT.U32.AND P1, PT, R12, R19, PT ;  /* 0x000000130c00720c */ /* 0x000fe20003f24070 */
[----:B------:R-:W-:-:S04]  /*0500*/  IMAD.HI.U32 R14, R10, R21, RZ ;  /* 0x000000150a0e7227 */ /* 0x000fc800078e00ff */
[----:B------:R-:W-:Y:S02]  /*0510*/  IMAD R14, R14, R23, R21 ;  /* 0x000000170e0e7224 */ /* 0x000fe400078e0215 */
[----:B------:R-:W-:-:S03]  /*0520*/  IMAD.HI.U32 R18, R25, R22, RZ ;  /* 0x0000001619127227 */ /* 0x000fc600078e00ff */
[----:B------:R-:W-:Y:S01]  /*0530*/  ISETP.GT.U32.AND P0, PT, R7, R14, PT ;  /* 0x0000000e0700720c */ /* 0x000fe20003f04070 */
[-C--:B------:R-:W-:Y:S01]  /*0540*/  IMAD R21, R17, R23.reuse, R20 ;  /* 0x0000001711157224 */ /* 0x080fe200078e0214 */
[----:B------:R-:W-:Y:S01]  /*0550*/  LOP3.LUT R17, RZ, R4, RZ, 0x33, !PT ;  /* 0x00000004ff117212 */ /* 0x000fe200078e33ff */
[----:B------:R-:W-:Y:S02]  /*0560*/  IMAD R23, R18, R23, R22 ;  /* 0x0000001712177224 */ /* 0x000fe400078e0216 */
[----:B------:R-:W-:Y:S01]  /*0570*/  @!P1 IMAD.IADD R19, R19, 0x1, -R12 ;  /* 0x0000000113139824 */ /* 0x000fe200078e0a0c */
[C---:B------:R-:W-:Y:S02]  /*0580*/  ISETP.GT.U32.AND P2, PT, R12.reuse, R21, PT ;  /* 0x000000150c00720c */ /* 0x040fe40003f44070 */
[----:B------:R-:W-:Y:S02]  /*0590*/  ISETP.GT.U32.AND P3, PT, R12, R23, PT ;  /* 0x000000170c00720c */ /* 0x000fe40003f64070 */
[----:B------:R-:W-:-:S03]  /*05a0*/  ISETP.GE.AND P1, PT, R13, RZ, PT ;  /* 0x000000ff0d00720c */ /* 0x000fc60003f26270 */
[----:B------:R-:W-:Y:S01]  /*05b0*/  @!P0 IMAD.IADD R14, R14, 0x1, -R12 ;  /* 0x000000010e0e8824 */ /* 0x000fe200078e0a0c */
[----:B------:R-:W-:-:S04]  /*05c0*/  ISETP.GT.U32.AND P0, PT, R12, R19, PT ;  /* 0x000000130c00720c */ /* 0x000fc80003f04070 */
[----:B------:R-:W-:Y:S01]  /*05d0*/  ISETP.GT.U32.AND P4, PT, R7, R14, PT ;  /* 0x0000000e0700720c */ /* 0x000fe20003f84070 */
[--C-:B------:R-:W-:Y:S01]  /*05e0*/  @!P2 IMAD.IADD R21, R21, 0x1, -R12.reuse ;  /* 0x000000011515a824 */ /* 0x100fe200078e0a0c */
[----:B------:R-:W-:Y:S01]  /*05f0*/  ISETP.GE.AND P2, PT, R11, RZ, PT ;  /* 0x000000ff0b00720c */ /* 0x000fe20003f46270 */
[--C-:B------:R-:W-:Y:S01]  /*0600*/  @!P3 IMAD.IADD R23, R23, 0x1, -R12.reuse ;  /* 0x000000011717b824 */ /* 0x100fe200078e0a0c */
[----:B------:R-:W-:Y:S02]  /*0610*/  ISETP.GE.AND P3, PT, R15, RZ, PT ;  /* 0x000000ff0f00720c */ /* 0x000fe40003f66270 */
[C---:B------:R-:W-:Y:S02]  /*0620*/  ISETP.GT.U32.AND P5, PT, R12.reuse, R21, PT ;  /* 0x000000150c00720c */ /* 0x040fe40003fa4070 */
[----:B------:R-:W-:Y:S01]  /*0630*/  ISETP.GT.U32.AND P6, PT, R12, R23, PT ;  /* 0x000000170c00720c */ /* 0x000fe20003fc4070 */
[----:B------:R-:W-:Y:S01]  /*0640*/  @!P0 IMAD.IADD R19, R19, 0x1, -R12 ;  /* 0x0000000113138824 */ /* 0x000fe200078e0a0c */
[----:B------:R-:W-:-:S03]  /*0650*/  ISETP.GE.AND P0, PT, R9, RZ, PT ;  /* 0x000000ff0900720c */ /* 0x000fc60003f06270 */
[----:B------:R-:W-:Y:S01]  /*0660*/  @!P4 IMAD.IADD R14, R14, 0x1, -R12 ;  /* 0x000000010e0ec824 */ /* 0x000fe200078e0a0c */
[----:B------:R-:W-:Y:S01]  /*0670*/  ISETP.NE.AND P4, PT, R4, RZ, PT ;  /* 0x000000ff0400720c */ /* 0x000fe20003f85270 */
[----:B------:R-:W-:Y:S02]  /*0680*/  @!P2 IMAD.MOV R19, RZ, RZ, -R19 ;  /* 0x000000ffff13a224 */ /* 0x000fe400078e0a13 */
[----:B------:R-:W-:Y:S02]  /*0690*/  @!P3 IMAD.MOV R14, RZ, RZ, -R14 ;  /* 0x000000ffff0eb224 */ /* 0x000fe400078e0a0e */
[--C-:B------:R-:W-:Y:S01]  /*06a0*/  @!P5 IMAD.IADD R21, R21, 0x1, -R12.reuse ;  /* 0x000000011515d824 */ /* 0x100fe200078e0a0c */
[----:B------:R-:W-:Y:S01]  /*06b0*/  SEL R19, R17, R19, !P4 ;  /* 0x0000001311137207 */ /* 0x000fe20006000000 */
[----:B------:R-:W-:Y:S01]  /*06c0*/  @!P6 IMAD.IADD R23, R23, 0x1, -R12 ;  /* 0x000000011717e824 */ /* 0x000fe200078e0a0c */
[----:B------:R-:W-:Y:S01]  /*06d0*/  SEL R14, R17, R14, !P4 ;  /* 0x0000000e110e7207 */ /* 0x000fe20006000000 */
[----:B------:R-:W-:Y:S01]  /*06e0*/  @!P1 IMAD.MOV R21, RZ, RZ, -R21 ;  /* 0x000000ffff159224 */ /* 0x000fe200078e0a15 */
[----:B------:R-:W-:Y:S01]  /*06f0*/  ISETP.NE.AND P1, PT, R19, RZ, PT ;  /* 0x000000ff1300720c */ /* 0x000fe20003f25270 */
[----:B------:R-:W-:Y:S01]  /*0700*/  @!P0 IMAD.MOV R23, RZ, RZ, -R23 ;  /* 0x000000ffff178224 */ /* 0x000fe200078e0a17 */
[----:B------:R-:W-:-:S02]  /*0710*/  ISETP.NE.AND P0, PT, R14, RZ, PT ;  /* 0x000000ff0e00720c */ /* 0x000fc40003f05270 */
[C---:B------:R-:W-:Y:S02]  /*0720*/  SEL R21, R17.reuse, R21, !P4 ;  /* 0x0000001511157207 */ /* 0x040fe40006000000 */
[----:B------:R-:W-:Y:S02]  /*0730*/  SEL R17, R17, R23, !P4 ;  /* 0x0000001711117207 */ /* 0x000fe40006000000 */
[----:B------:R-:W-:Y:S02]  /*0740*/  ISETP.NE.AND P2, PT, R21, RZ, PT ;  /* 0x000000ff1500720c */ /* 0x000fe40003f45270 */
[----:B------:R-:W-:Y:S02]  /*0750*/  ISETP.NE.AND P3, PT, R17, RZ, PT ;  /* 0x000000ff1100720c */ /* 0x000fe40003f65270 */
[-C--:B------:R-:W-:Y:S02]  /*0760*/  ISETP.LE.OR P0, PT, R15, R4.reuse, P0 ;  /* 0x000000040f00720c */ /* 0x080fe40000703670 */
[----:B------:R-:W-:-:S02]  /*0770*/  ISETP.LE.OR P1, PT, R11, R4, P1 ;  /* 0x000000040b00720c */ /* 0x000fc40000f23670 */
[-C--:B------:R-:W-:Y:S02]  /*0780*/  ISETP.LE.OR P2, PT, R13, R4.reuse, P2 ;  /* 0x000000040d00720c */ /* 0x080fe40001743670 */
[C---:B------:R-:W-:Y:S01]  /*0790*/  ISETP.LE.OR P3, PT, R9.reuse, R4, P3 ;  /* 0x000000040900720c */ /* 0x040fe20001f63670 */
[----:B------:R-:W-:-:S06]  /*07a0*/  VIADD R9, R9, 0x4 ;  /* 0x0000000409097836 */ /* 0x000fcc0000000000 */
[----:B------:R-:W-:Y:S02]  /*07b0*/  @!P0 IMAD.MOV.U32 R11, RZ, RZ, 0x1 ;  /* 0x00000001ff0b8424 */ /* 0x000fe400078e00ff */
[----:B------:R-:W-:Y:S02]  /*07c0*/  @!P1 IMAD.MOV.U32 R13, RZ, RZ, 0x1 ;  /* 0x00000001ff0d9424 */ /* 0x000fe400078e00ff */
[----:B------:R-:W-:Y:S01]  /*07d0*/  @!P2 IMAD.MOV.U32 R15, RZ, RZ, 0x1 ;  /* 0x00000001ff0fa424 */ /* 0x000fe200078e00ff */
[----:B------:R-:W-:Y:S01]  /*07e0*/  @!P0 STS [R8+-0x8], R11 ;  /* 0xfffff80b08008388 */ /* 0x000fe20000000800 */
[----:B------:R-:W-:-:S03]  /*07f0*/  @!P3 IMAD.MOV.U32 R17, RZ, RZ, 0x1 ;  /* 0x00000001ff11b424 */ /* 0x000fc600078e00ff */
[----:B------:R-:W-:Y:S04]  /*0800*/  @!P1 STS [R8+-0x4], R13 ;  /* 0xfffffc0d08009388 */ /* 0x000fe80000000800 */
[----:B------:R-:W-:Y:S04]  /*0810*/  @!P2 STS [R8], R15 ;  /* 0x0000000f0800a388 */ /* 0x000fe80000000800 */
[----:B------:R1:W-:Y:S02]  /*0820*/  @!P3 STS [R8+0x4], R17 ;  /* 0x000004110800b388 */ /* 0x0003e40000000800 */
[----:B-1----:R-:W-:Y:S01]  /*0830*/  VIADD R8, R8, 0x10 ;  /* 0x0000001008087836 */ /* 0x002fe20000000000 */
[----:B------:R-:W-:Y:S06]  /*0840*/  BRA.U UP0, `(.L_x_4) ;  /* 0xfffffff900cc7547 */ /* 0x000fec000b83ffff */
.L_x_3:
[----:B------:R-:W-:Y:S05]  /*0850*/  BSYNC.RECONVERGENT B1 ;  /* 0x0000000000017941 */ /* 0x000fea0003800200 */
.L_x_2:
[----:B------:R-:W1:Y:S01]  /*0860*/  LDCU UR4, c[0x0][0x388] ;  /* 0x00007100ff0477ac */ /* 0x000e620008000800 */
[----:B------:R-:W-:-:S05]  /*0870*/  VIADD R4, R4, 0x64 ;  /* 0x0000006404047836 */ /* 0x000fca0000000000 */
[----:B-1----:R-:W-:-:S13]  /*0880*/  ISETP.GT.AND P0, PT, R4, UR4, PT ;  /* 0x0000000404007c0c */ /* 0x002fda000bf04270 */
[----:B------:R-:W-:Y:S05]  /*0890*/  @!P0 BRA `(.L_x_5) ;  /* 0xfffffff8007c8947 */ /* 0x000fea000383ffff */
.L_x_1:
[----:B------:R-:W-:Y:S05]  /*08a0*/  BSYNC.RECONVERGENT B0 ;  /* 0x0000000000007941 */ /* 0x000fea0003800200 */
.L_x_0:
[----:B------:R-:W-:Y:S01]  /*08b0*/  BAR.SYNC.DEFER_BLOCKING 0x0 ;  /* 0x0000000000007b1d */ /* 0x000fe20000010000 */
[----:B------:R-:W-:Y:S02]  /*08c0*/  IMAD R2, R0, -0x18c, R5 ;  /* 0xfffffe7400027824 */ /* 0x000fe400078e0205 */
[----:B------:R-:W-:-:S03]  /*08d0*/  IMAD R0, R3, 0x64, R0 ;  /* 0x0000006403007824 */ /* 0x000fc600078e0200 */
[----:B------:R-:W1:Y:S01]  /*08e0*/  LDCU.64 UR4, c[0x0][0x380] ;  /* 0x00007000ff0477ac */ /* 0x000e620008000a00 */
[----:B------:R-:W-:Y:S01]  /*08f0*/  VIADD R0, R0, 0x1 ;  /* 0x0000000100007836 */ /* 0x000fe20000000000 */
[----:B------:R-:W-:Y:S04]  /*0900*/  LDS R20, [R2] ;  /* 0x0000000002147984 */ /* 0x000fe80000000800 */
[----:B------:R-:W-:Y:S04]  /*0910*/  LDS R21, [R2+0x190] ;  /* 0x0001900002157984 */ /* 0x000fe80000000800 */
[----:B------:R-:W2:Y:S04]  /*0920*/  LDS R22, [R2+0x320] ;  /* 0x0003200002167984 */ /* 0x000ea80000000800 */
[----:B------:R-:W-:Y:S04]  /*0930*/  LDS R25, [R2+0x4b0] ;  /* 0x0004b00002197984 */ /* 0x000fe80000000800 */
[----:B------:R-:W3:Y:S04]  /*0940*/  LDS R24, [R2+0x640] ;  /* 0x0006400002187984 */ /* 0x000ee80000000800 */
[----:B------:R-:W-:Y:S04]  /*0950*/  LDS R14, [R2+0x7d0] ;  /* 0x0007d000020e7984 */ /* 0x000fe80000000800 */
[----:B------:R-:W4:Y:S04]  /*0960*/  LDS R15, [R2+0x960] ;  /* 0x00096000020f7984 */ /* 0x000f280000000800 */
[----:B------:R-:W-:Y:S04]  /*0970*/  LDS R12, [R2+0xaf0] ;  /* 0x000af000020c7984 */ /* 0x000fe80000000800 */
[----:B------:R-:W5:Y:S04]  /*0980*/  LDS R13, [R2+0xc80] ;  /* 0x000c8000020d7984 */ /* 0x000f680000000800 */
[----:B------:R-:W-:Y:S04]  /*0990*/  LDS R10, [R2+0xe10] ;  /* 0x000e1000020a7984 */ /* 0x000fe80000000800 */
[----:B------:R-:W1:Y:S04]  /*09a0*/  LDS R11, [R2+0xfa0] ;  /* 0x000fa000020b7984 */ /* 0x000e680000000800 */
[----:B------:R-:W-:Y:S04]  /*09b0*/  LDS R8, [R2+0x1130] ;  /* 0x0011300002087984 */ /* 0x000fe80000000800 */
[----:B------:R-:W1:Y:S01]  /*09c0*/  LDS R9, [R2+0x12c0] ;  /* 0x0012c00002097984 */ /* 0x000e620000000800 */
[----:B--2---:R-:W-:-:S03]  /*09d0*/  IADD3 R20, PT, PT, R22, R21, R20 ;  /* 0x0000001516147210 */ /* 0x004fc60007ffe014 */
[----:B------:R-:W-:Y:S04]  /*09e0*/  LDS R6, [R2+0x1450] ;  /* 0x0014500002067984 */ /* 0x000fe80000000800 */
[----:B------:R-:W2:Y:S01]  /*09f0*/  LDS R7, [R2+0x15e0] ;  /* 0x0015e00002077984 */ /* 0x000ea20000000800 */
[----:B---3--:R-:W-:-:S03]  /*0a00*/  IADD3 R24, PT, PT, R24, R25, R20 ;  /* 0x0000001918187210 */ /* 0x008fc60007ffe014 */
[----:B------:R-:W-:Y:S04]  /*0a10*/  LDS R4, [R2+0x1770] ;  /* 0x0017700002047984 */ /* 0x000fe80000000800 */
[----:B0-----:R-:W0:Y:S01]  /*0a20*/  LDS R5, [R2+0x1900] ;  /* 0x0019000002057984 */ /* 0x001e220000000800 */
[----:B----4-:R-:W-:-:S03]  /*0a30*/  IADD3 R24, PT, PT, R15, R14, R24 ;  /* 0x0000000e0f187210 */ /* 0x010fc60007ffe018 */
[----:B------:R-:W-:Y:S04]  /*0a40*/  LDS R16, [R2+0x1a90] ;  /* 0x001a900002107984 */ /* 0x000fe80000000800 */
[----:B------:R-:W3:Y:S01]  /*0a50*/  LDS R17, [R2+0x1c20] ;  /* 0x001c200002117984 */ /* 0x000ee20000000800 */
[----:B-----5:R-:W-:-:S03]  /*0a60*/  IADD3 R24, PT, PT, R13, R12, R24 ;  /* 0x0000000c0d187210 */ /* 0x020fc60007ffe018 */
[----:B------:R-:W-:Y:S04]  /*0a70*/  LDS R18, [R2+0x1db0] ;  /* 0x001db00002127984 */ /* 0x000fe80000000800 */
[----:B------:R-:W4:Y:S01]  /*0a80*/  LDS R19, [R2+0x1f40] ;  /* 0x001f400002137984 */ /* 0x000f220000000800 */
[----:B-1----:R-:W-:-:S03]  /*0a90*/  IADD3 R24, PT, PT, R11, R10, R24 ;  /* 0x0000000a0b187210 */ /* 0x002fc60007ffe018 */
[----:B------:R-:W-:Y:S04]  /*0aa0*/  LDS R22, [R2+0x20d0] ;  /* 0x0020d00002167984 */ /* 0x000fe80000000800 */
[----:B------:R-:W1:Y:S01]  /*0ab0*/  LDS R23, [R2+0x2260] ;  /* 0x0022600002177984 */ /* 0x000e620000000800 */
[----:B------:R-:W-:-:S03]  /*0ac0*/  IADD3 R24, PT, PT, R9, R8, R24 ;  /* 0x0000000809187210 */ /* 0x000fc60007ffe018 */
[----:B------:R-:W-:Y:S04]  /*0ad0*/  LDS R20, [R2+0x23f0] ;  /* 0x0023f00002147984 */ /* 0x000fe80000000800 */
[----:B------:R-:W5:Y:S01]  /*0ae0*/  LDS R21, [R2+0x2580] ;  /* 0x0025800002157984 */ /* 0x000f620000000800 */
[----:B--2---:R-:W-:-:S03]  /*0af0*/  IADD3 R24, PT, PT, R7, R6, R24 ;  /* 0x0000000607187210 */ /* 0x004fc60007ffe018 */
[----:B------:R-:W-:Y:S04]  /*0b00*/  LDS R14, [R2+0x2710] ;  /* 0x00271000020e7984 */ /* 0x000fe80000000800 */
[----:B------:R-:W2:Y:S01]  /*0b10*/  LDS R15, [R2+0x28a0] ;  /* 0x0028a000020f7984 */ /* 0x000ea20000000800 */
[----:B0-----:R-:W-:-:S03]  /*0b20*/  IADD3 R24, PT, PT, R5, R4, R24 ;  /* 0x0000000405187210 */ /* 0x001fc60007ffe018 */
[----:B------:R-:W-:Y:S04]  /*0b30*/  LDS R12, [R2+0x2a30] ;  /* 0x002a3000020c7984 */ /* 0x000fe80000000800 */
[----:B------:R-:W0:Y:S01]  /*0b40*/  LDS R13, [R2+0x2bc0] ;  /* 0x002bc000020d7984 */ /* 0x000e220000000800 */
[----:B---3--:R-:W-:-:S03]  /*0b50*/  IADD3 R24, PT, PT, R17, R16, R24 ;  /* 0x0000001011187210 */ /* 0x008fc60007ffe018 */
[----:B------:R-:W-:Y:S04]  /*0b60*/  LDS R10, [R2+0x2d50] ;  /* 0x002d5000020a7984 */ /* 0x000fe80000000800 */
[----:B------:R-:W3:Y:S01]  /*0b70*/  LDS R11, [R2+0x2ee0] ;  /* 0x002ee000020b7984 */ /* 0x000ee20000000800 */
[----:B----4-:R-:W-:-:S03]  /*0b80*/  IADD3 R24, PT, PT, R19, R18, R24 ;  /* 0x0000001213187210 */ /* 0x010fc60007ffe018 */
[----:B------:R-:W-:Y:S04]  /*0b90*/  LDS R8, [R2+0x3070] ;  /* 0x0030700002087984 */ /* 0x000fe80000000800 */
[----:B------:R-:W4:Y:S01]  /*0ba0*/  LDS R9, [R2+0x3200] ;  /* 0x0032000002097984 */ /* 0x000f220000000800 */
[----:B-1----:R-:W-:-:S03]  /*0bb0*/  IADD3 R24, PT, PT, R23, R22, R24 ;  /* 0x0000001617187210 */ /* 0x002fc60007ffe018 */
[----:B------:R-:W-:Y:S04]  /*0bc0*/  LDS R6, [R2+0x3390] ;  /* 0x0033900002067984 */ /* 0x000fe80000000800 */
[----:B------:R-:W1:Y:S01]  /*0bd0*/  LDS R7, [R2+0x3520] ;  /* 0x0035200002077984 */ /* 0x000e620000000800 */
[----:B-----5:R-:W-:-:S03]  /*0be0*/  IADD3 R24, PT, PT, R21, R20, R24 ;  /* 0x0000001415187210 */ /* 0x020fc60007ffe018 */
        /* <DEDUP_REMOVED lines=96> */
[----:B------:R0:W2:Y:S01]  /*11f0*/  LDS R18, [R2+0x9ab0] ;  /* 0x009ab00002127984 */ /* 0x0000a20000000800 */
[----:B---3--:R-:W-:Y:S02]  /*1200*/  IADD3 R10, PT, PT, R10, R11, R12 ;  /* 0x0000000b0a0a7210 */ /* 0x008fe40007ffe00c */
[----:B0-----:R-:W-:Y:S02]  /*1210*/  IADD3 R2, P1, PT, R0, UR4, RZ ;  /* 0x0000000400027c10 */ /* 0x001fe4000ff3e0ff */
[----:B----4-:R-:W-:-:S04]  /*1220*/  IADD3 R8, PT, PT, R8, R9, R10 ;  /* 0x0000000908087210 */ /* 0x010fc80007ffe00a */
[----:B-1----:R-:W-:-:S04]  /*1230*/  IADD3 R6, PT, PT, R6, R7, R8 ;  /* 0x0000000706067210 */ /* 0x002fc80007ffe008 */
[----:B-----5:R-:W-:-:S04]  /*1240*/  IADD3 R4, PT, PT, R4, R5, R6 ;  /* 0x0000000504047210 */ /* 0x020fc80007ffe006 */
[----:B--2---:R-:W-:-:S05]  /*1250*/  IADD3 R4, PT, PT, R16, R17, R4 ;  /* 0x0000001110047210 */ /* 0x004fca0007ffe004 */
[----:B------:R-:W-:-:S05]  /*1260*/  IMAD.MOV R3, RZ, RZ, -R4 ;  /* 0x000000ffff037224 */ /* 0x000fca00078e0a04 */
[----:B------:R-:W-:Y:S01]  /*1270*/  ISETP.NE.AND P0, PT, R18, R3, PT ;  /* 0x000000031200720c */ /* 0x000fe20003f05270 */
[----:B------:R-:W-:-:S03]  /*1280*/  IMAD.X R3, RZ, RZ, UR5, P1 ;  /* 0x00000005ff037e24 */ /* 0x000fc600088e06ff */
[----:B------:R-:W-:-:S05]  /*1290*/  SEL R5, RZ, 0x1, P0 ;  /* 0x00000001ff057807 */ /* 0x000fca0000000000 */
[----:B------:R-:W-:Y:S01]  /*12a0*/  STG.E.U8 desc[UR6][R2.64], R5 ;  /* 0x0000000502007986 */ /* 0x000fe2000c101106 */
[----:B------:R-:W-:Y:S05]  /*12b0*/  EXIT ;  /* 0x000000000000794d */ /* 0x000fea0003800000 */
.L_x_6:
[----:B------:R-:W-:-:S00]  /*12c0*/  BRA `(.L_x_6) ;  /* 0xfffffffc00fc7947 */ /* 0x000fc0000383ffff */
[----:B------:R-:W-:-:S00]  /*12d0*/  NOP ;  /* 0x0000000000007918 */ /* 0x000fc00000000000 */
        /* <DEDUP_REMOVED lines=10> */
.L_x_7:


//--------------------- .nv.shared._Z16gen_prime_kernelPbi --------------------------
	.section	.nv.shared._Z16gen_prime_kernelPbi,"aw",@nobits
	.sectionflags	@""
	.align	4
.nv.shared._Z16gen_prime_kernelPbi:
	.zero		41024


//--------------------- .nv.shared.reserved.0     --------------------------
	.section	.nv.shared.reserved.0,"aw",@nobits
	.weak		__nv_reservedSMEM_offset_0_alias
	.size		__nv_reservedSMEM_offset_0_alias, 0, 64
	.other		__nv_reservedSMEM_offset_0_alias,@"STO_CUDA_RESERVED_SHARED STV_DEFAULT"
__nv_reservedSMEM_offset_0_alias:
	.zero		0
	.zero		64


//--------------------- .nv.constant0._Z16gen_prime_kernelPbi --------------------------
	.section	.nv.constant0._Z16gen_prime_kernelPbi,"a",@progbits
	.sectionflags	@""
	.align	4
.nv.constant0._Z16gen_prime_kernelPbi:
	.zero		908


//--------------------- SYMBOLS --------------------------

	.type		.nv.reservedSmem.offset0,@object
	.size		.nv.reservedSmem.offset0,0x4
	.type		.nv.reservedSmem.cap,@object
	.size		.nv.reservedSmem.cap,0x4
